	.headerflags	@"EF_CUDA_TEXMODE_UNIFIED EF_CUDA_64BIT_ADDRESS EF_CUDA_ACCELERATORS EF_CUDA_SM90 EF_CUDA_VIRTUAL_SM(EF_CUDA_SM90)"
	.elftype	@"ET_EXEC"


//--------------------- .nv.info                  --------------------------
	.section	.nv.info,"",@"SHT_CUDA_INFO"
	.align	4


	//----- nvinfo : EIATTR_REGCOUNT
	.align		4
        /*0000*/ 	.byte	0x04, 0x2f
        /*0002*/ 	.short	(.L_1 - .L_0)
	.align		4
.L_0:
        /*0004*/ 	.word	index@(triton_poi_fused_add_native_layer_norm_6)
        /*0008*/ 	.word	0x00000016


	//----- nvinfo : EIATTR_MIN_STACK_SIZE
	.align		4
.L_1:
        /*000c*/ 	.byte	0x04, 0x12
        /*000e*/ 	.short	(.L_3 - .L_2)
	.align		4
.L_2:
        /*0010*/ 	.word	index@(triton_poi_fused_add_native_layer_norm_6)
        /*0014*/ 	.word	0x00000000


	//----- nvinfo : EIATTR_FRAME_SIZE
	.align		4
.L_3:
        /*0018*/ 	.byte	0x04, 0x11
        /*001a*/ 	.short	(.L_5 - .L_4)
	.align		4
.L_4:
        /*001c*/ 	.word	index@(triton_poi_fused_add_native_layer_norm_6)
        /*0020*/ 	.word	0x00000000


	//----- nvinfo : EIATTR_MIN_STACK_SIZE
	.align		4
.L_5:
        /*0024*/ 	.byte	0x04, 0x12
        /*0026*/ 	.short	(.L_7 - .L_6)
	.align		4
.L_6:
        /*0028*/ 	.word	index@(triton_poi_fused_add_native_layer_norm_6)
        /*002c*/ 	.word	0x00000000
.L_7:


//--------------------- .nv.info.triton_poi_fused_add_native_layer_norm_6 --------------------------
	.section	.nv.info.triton_poi_fused_add_native_layer_norm_6,"",@"SHT_CUDA_INFO"
	.sectionflags	@""
	.align	4


	//----- nvinfo : EIATTR_CUDA_API_VERSION
	.align		4
        /*0000*/ 	.byte	0x04, 0x37
        /*0002*/ 	.short	(.L_9 - .L_8)
.L_8:
        /*0004*/ 	.word	0x0000007c


	//----- nvinfo : EIATTR_KPARAM_INFO
	.align		4
.L_9:
        /*0008*/ 	.byte	0x04, 0x17
        /*000a*/ 	.short	(.L_11 - .L_10)
.L_10:
        /*000c*/ 	.word	0x00000000
        /*0010*/ 	.short	0x0006
        /*0012*/ 	.short	0x002c
        /*0014*/ 	.byte	0x00, 0xf0, 0x11, 0x00


	//----- nvinfo : EIATTR_KPARAM_INFO
	.align		4
.L_11:
        /*0018*/ 	.byte	0x04, 0x17
        /*001a*/ 	.short	(.L_13 - .L_12)
.L_12:
        /*001c*/ 	.word	0x00000000
        /*0020*/ 	.short	0x0005
        /*0022*/ 	.short	0x0028
        /*0024*/ 	.byte	0x00, 0xf0, 0x11, 0x00


	//----- nvinfo : EIATTR_KPARAM_INFO
	.align		4
.L_13:
        /*0028*/ 	.byte	0x04, 0x17
        /*002a*/ 	.short	(.L_15 - .L_14)
.L_14:
        /*002c*/ 	.word	0x00000000
        /*0030*/ 	.short	0x0004
        /*0032*/ 	.short	0x0020
        /*0034*/ 	.byte	0x00, 0xf4, 0x21, 0x00


	//----- nvinfo : EIATTR_KPARAM_INFO
	.align		4
.L_15:
        /*0038*/ 	.byte	0x04, 0x17
        /*003a*/ 	.short	(.L_17 - .L_16)
.L_16:
        /*003c*/ 	.word	0x00000000
        /*0040*/ 	.short	0x0003
        /*0042*/ 	.short	0x0018
        /*0044*/ 	.byte	0x00, 0xf4, 0x21, 0x00


	//----- nvinfo : EIATTR_KPARAM_INFO
	.align		4
.L_17:
        /*0048*/ 	.byte	0x04, 0x17
        /*004a*/ 	.short	(.L_19 - .L_18)
.L_18:
        /*004c*/ 	.word	0x00000000
        /*0050*/ 	.short	0x0002
        /*0052*/ 	.short	0x0010
        /*0054*/ 	.byte	0x00, 0xf4, 0x21, 0x00


	//----- nvinfo : EIATTR_KPARAM_INFO
	.align		4
.L_19:
        /*0058*/ 	.byte	0x04, 0x17
        /*005a*/ 	.short	(.L_21 - .L_20)
.L_20:
        /*005c*/ 	.word	0x00000000
        /*0060*/ 	.short	0x0001
        /*0062*/ 	.short	0x0008
        /*0064*/ 	.byte	0x00, 0xf4, 0x21, 0x00


	//----- nvinfo : EIATTR_KPARAM_INFO
	.align		4
.L_21:
        /*0068*/ 	.byte	0x04, 0x17
        /*006a*/ 	.short	(.L_23 - .L_22)
.L_22:
        /*006c*/ 	.word	0x00000000
        /*0070*/ 	.short	0x0000
        /*0072*/ 	.short	0x0000
        /*0074*/ 	.byte	0x00, 0xf4, 0x21, 0x00


	//----- nvinfo : EIATTR_SPARSE_MMA_MASK
	.align		4
.L_23:
        /*0078*/ 	.byte	0x03, 0x50
        /*007a*/ 	.short	0x0000


	//----- nvinfo : EIATTR_MAXREG_COUNT
	.align		4
        /*007c*/ 	.byte	0x03, 0x1b
        /*007e*/ 	.short	0x00ff


	//----- nvinfo : EIATTR_EXIT_INSTR_OFFSETS
	.align		4
        /*0080*/ 	.byte	0x04, 0x1c
        /*0082*/ 	.short	(.L_25 - .L_24)


	//   ....[0]....
.L_24:
        /*0084*/ 	.word	0x00000470


	//   ....[1]....
        /*0088*/ 	.word	0x00000490


	//----- nvinfo : EIATTR_REQNTID
	.align		4
.L_25:
        /*008c*/ 	.byte	0x04, 0x10
        /*008e*/ 	.short	(.L_27 - .L_26)
.L_26:
        /*0090*/ 	.word	0x00000080
        /*0094*/ 	.word	0x00000001
        /*0098*/ 	.word	0x00000001


	//----- nvinfo : EIATTR_CBANK_PARAM_SIZE
	.align		4
.L_27:
        /*009c*/ 	.byte	0x03, 0x19
        /*009e*/ 	.short	0x0030


	//----- nvinfo : EIATTR_PARAM_CBANK
	.align		4
        /*00a0*/ 	.byte	0x04, 0x0a
        /*00a2*/ 	.short	(.L_29 - .L_28)
	.align		4
.L_28:
        /*00a4*/ 	.word	index@(.nv.constant0.triton_poi_fused_add_native_layer_norm_6)
        /*00a8*/ 	.short	0x0210
        /*00aa*/ 	.short	0x0030


	//----- nvinfo : EIATTR_SW_WAR
	.align		4
.L_29:
        /*00ac*/ 	.byte	0x04, 0x36
        /*00ae*/ 	.short	(.L_31 - .L_30)
.L_30:
        /*00b0*/ 	.word	0x00000008
.L_31:


//--------------------- .nv.callgraph             --------------------------
	.section	.nv.callgraph,"",@"SHT_CUDA_CALLGRAPH"
	.align	4
	.sectionentsize	8
	.align		4
        /*0000*/ 	.word	0x00000000
	.align		4
        /*0004*/ 	.word	0xffffffff
	.align		4
        /*0008*/ 	.word	0x00000000
	.align		4
        /*000c*/ 	.word	0xfffffffe
	.align		4
        /*0010*/ 	.word	0x00000000
	.align		4
        /*0014*/ 	.word	0xfffffffd
	.align		4
        /*0018*/ 	.word	0x00000000
	.align		4
        /*001c*/ 	.word	0xfffffffc


//--------------------- .text.triton_poi_fused_add_native_layer_norm_6 --------------------------
	.section	.text.triton_poi_fused_add_native_layer_norm_6,"ax",@progbits
	.sectionflags	@"SHF_BARRIERS=1"
	.align	128
        .global         triton_poi_fused_add_native_layer_norm_6
        .type           triton_poi_fused_add_native_layer_norm_6,@function
        .size           triton_poi_fused_add_native_layer_norm_6,(.L_x_1 - triton_poi_fused_add_native_layer_norm_6)
        .other          triton_poi_fused_add_native_layer_norm_6,@"STO_CUDA_ENTRY STV_DEFAULT"
triton_poi_fused_add_native_layer_norm_6:
.text.triton_poi_fused_add_native_layer_norm_6:
[----:B------:R-:W0:Y:S02]  /*0000*/  LDC R1, c[0x0][0x28] ;  /* 0x00000a00ff017b82 */ /* 0x000e240000000800 */
[----:B------:R-:W1:Y:S01]  /*0010*/  S2R R0, SR_TID.X ;  /* 0x0000000000007919 */ /* 0x000e620000002100 */
[----:B------:R-:W2:Y:S01]  /*0020*/  S2UR UR4, SR_CTAID.Y ;  /* 0x00000000000479c3 */ /* 0x000ea20000002600 */
[----:B------:R-:W-:Y:S01]  /*0030*/  ULDC.64 UR6, c[0x0][0x208] ;  /* 0x0000820000067ab9 */ /* 0x000fe20000000a00 */
[----:B------:R-:W3:Y:S06]  /*0040*/  S2R R6, SR_CTAID.X ;  /* 0x0000000000067919 */ /* 0x000eec0000002500 */
[----:B------:R-:W4:Y:S08]  /*0050*/  LDC.64 R12, c[0x0][0x218] ;  /* 0x00008600ff0c7b82 */ /* 0x000f300000000a00 */
[----:B------:R-:W5:Y:S01]  /*0060*/  LDC.64 R10, c[0x0][0x210] ;  /* 0x00008400ff0a7b82 */ /* 0x000f620000000a00 */
[----:B--2---:R-:W-:-:S07]  /*0070*/  USHF.L.U32 UR4, UR4, 0x4, URZ ;  /* 0x0000000404047899 */ /* 0x004fce000800063f */
[----:B------:R-:W2:Y:S01]  /*0080*/  LDC.64 R8, c[0x0][0x228] ;  /* 0x00008a00ff087b82 */ /* 0x000ea20000000a00 */
[----:B-1----:R-:W-:Y:S01]  /*0090*/  SHF.R.U32.HI R4, RZ, 0x3, R0 ;  /* 0x00000003ff047819 */ /* 0x002fe20000011600 */
[----:B------:R-:W-:Y:S02]  /*00a0*/  IMAD.SHL.U32 R2, R0, 0x2, RZ ;  /* 0x0000000200027824 */ /* 0x000fe400078e00ff */
[----:B---3--:R-:W-:Y:S01]  /*00b0*/  IMAD.SHL.U32 R15, R6, 0x10, RZ ;  /* 0x00000010060f7824 */ /* 0x008fe200078e00ff */
[----:B------:R-:W-:Y:S02]  /*00c0*/  SGXT.U32 R4, R4, 0x4 ;  /* 0x000000040404781a */ /* 0x000fe40000000000 */
[----:B------:R-:W-:Y:S02]  /*00d0*/  LOP3.LUT R14, R2, 0xe, RZ, 0xc0, !PT ;  /* 0x0000000e020e7812 */ /* 0x000fe400078ec0ff */
[----:B------:R-:W-:Y:S02]  /*00e0*/  LOP3.LUT R3, R15, R4, RZ, 0xfc, !PT ;  /* 0x000000040f037212 */ /* 0x000fe400078efcff */
[----:B------:R-:W-:-:S02]  /*00f0*/  LOP3.LUT R2, R14, UR4, RZ, 0xfc, !PT ;  /* 0x000000040e027c12 */ /* 0x000fc4000f8efcff */
[C---:B------:R-:W-:Y:S01]  /*0100*/  ISETP.GE.AND P1, PT, R3.reuse, 0x10, PT ;  /* 0x000000100300780c */ /* 0x040fe20003f26270 */
[----:B----4-:R-:W-:-:S03]  /*0110*/  IMAD.WIDE R12, R3, 0x4, R12 ;  /* 0x00000004030c7825 */ /* 0x010fc600078e020c */
[----:B------:R-:W-:Y:S01]  /*0120*/  ISETP.LT.AND P0, PT, R2, 0x10, !P1 ;  /* 0x000000100200780c */ /* 0x000fe20004f01270 */
[----:B------:R-:W-:Y:S01]  /*0130*/  IMAD R5, R3, 0x10, R2 ;  /* 0x0000001003057824 */ /* 0x000fe200078e0202 */
[----:B------:R-:W-:-:S03]  /*0140*/  CS2R R2, SRZ ;  /* 0x0000000000027805 */ /* 0x000fc6000001ff00 */
[----:B-----5:R-:W-:-:S04]  /*0150*/  IMAD.WIDE R10, R5, 0x4, R10 ;  /* 0x00000004050a7825 */ /* 0x020fc800078e020a */
[----:B------:R-:W-:-:S04]  /*0160*/  IMAD.MOV.U32 R5, RZ, RZ, RZ ;  /* 0x000000ffff057224 */ /* 0x000fc800078e00ff */
[----:B------:R-:W3:Y:S04]  /*0170*/  @P0 LDG.E.64 R2, desc[UR6][R10.64] ;  /* 0x000000060a020981 */ /* 0x000ee8000c1e1b00 */
[----:B------:R1:W3:Y:S01]  /*0180*/  @!P1 LDG.E.EL R5, desc[UR6][R12.64] ;  /* 0x000000060c059981 */ /* 0x0002e2000c2e1900 */
[----:B------:R-:W-:Y:S02]  /*0190*/  SHF.R.S32.HI R16, RZ, 0x1b, R6 ;  /* 0x0000001bff107819 */ /* 0x000fe40000011406 */
[----:B------:R-:W4:Y:S01]  /*01a0*/  LDC.64 R6, c[0x0][0x220] ;  /* 0x00008800ff067b82 */ /* 0x000f220000000a00 */
[----:B------:R-:W-:Y:S02]  /*01b0*/  LOP3.LUT R15, R15, R14, RZ, 0xfc, !PT ;  /* 0x0000000e0f0f7212 */ /* 0x000fe400078efcff */
[----:B------:R-:W-:-:S04]  /*01c0*/  SGXT R14, R16, 0x1 ;  /* 0x00000001100e781a */ /* 0x000fc80000000200 */
[----:B------:R-:W-:Y:S02]  /*01d0*/  LEA.HI R16, R14, R15, RZ, 0x2 ;  /* 0x0000000f0e107211 */ /* 0x000fe400078f10ff */
[----:B------:R-:W-:Y:S02]  /*01e0*/  LOP3.LUT R14, R4, UR4, RZ, 0xfc, !PT ;  /* 0x00000004040e7c12 */ /* 0x000fe4000f8efcff */
[C---:B------:R-:W-:Y:S02]  /*01f0*/  ISETP.GE.AND P1, PT, R15.reuse, 0x10, PT ;  /* 0x000000100f00780c */ /* 0x040fe40003f26270 */
[----:B------:R-:W-:Y:S02]  /*0200*/  LOP3.LUT R16, R16, 0xfffffffc, RZ, 0xc0, !PT ;  /* 0xfffffffc10107812 */ /* 0x000fe400078ec0ff */
[C---:B------:R-:W-:Y:S01]  /*0210*/  ISETP.LT.AND P0, PT, R14.reuse, 0x10, !P1 ;  /* 0x000000100e00780c */ /* 0x040fe20004f01270 */
[----:B-1----:R-:W-:Y:S02]  /*0220*/  IMAD R13, R14, 0x10, R15 ;  /* 0x000000100e0d7824 */ /* 0x002fe400078e020f */
[----:B------:R-:W-:Y:S01]  /*0230*/  IMAD.IADD R17, R15, 0x1, -R16 ;  /* 0x000000010f117824 */ /* 0x000fe200078e0a10 */
[----:B------:R-:W-:-:S03]  /*0240*/  CS2R R10, SRZ ;  /* 0x00000000000a7805 */ /* 0x000fc6000001ff00 */
[----:B--2---:R-:W-:Y:S01]  /*0250*/  IMAD.WIDE R14, R17, 0x4, R8 ;  /* 0x00000004110e7825 */ /* 0x004fe200078e0208 */
[----:B------:R-:W-:-:S03]  /*0260*/  CS2R R8, SRZ ;  /* 0x0000000000087805 */ /* 0x000fc6000001ff00 */
[----:B----4-:R-:W-:Y:S01]  /*0270*/  IMAD.WIDE R6, R13, 0x4, R6 ;  /* 0x000000040d067825 */ /* 0x010fe200078e0206 */
[----:B------:R-:W2:Y:S04]  /*0280*/  @!P1 LDG.E.EL.64 R10, desc[UR6][R14.64] ;  /* 0x000000060e0a9981 */ /* 0x000ea8000c2e1b00 */
[----:B------:R1:W2:Y:S01]  /*0290*/  @P0 LDG.E.64 R8, desc[UR6][R6.64] ;  /* 0x0000000606080981 */ /* 0x0002a2000c1e1b00 */
[----:B------:R-:W4:Y:S01]  /*02a0*/  S2UR UR5, SR_CgaCtaId ;  /* 0x00000000000579c3 */ /* 0x000f220000008800 */
[----:B------:R-:W-:Y:S01]  /*02b0*/  IMAD.SHL.U32 R12, R0, 0x20, RZ ;  /* 0x00000020000c7824 */ /* 0x000fe200078e00ff */
[----:B------:R-:W-:-:S04]  /*02c0*/  UMOV UR4, 0x400 ;  /* 0x0000040000047882 */ /* 0x000fc80000000000 */
[----:B------:R-:W-:Y:S02]  /*02d0*/  LOP3.LUT R17, R12, 0xe0, RZ, 0xc0, !PT ;  /* 0x000000e00c117812 */ /* 0x000fe400078ec0ff */
[----:B-1----:R-:W-:Y:S02]  /*02e0*/  SHF.R.U32.HI R6, RZ, 0x1, R0 ;  /* 0x00000001ff067819 */ /* 0x002fe40000011600 */
[C---:B------:R-:W-:Y:S01]  /*02f0*/  LOP3.LUT R12, R17.reuse, 0x10, RZ, 0xfc, !PT ;  /* 0x00000010110c7812 */ /* 0x040fe200078efcff */
[----:B------:R-:W-:Y:S01]  /*0300*/  IMAD.SHL.U32 R0, R0, 0x8, RZ ;  /* 0x0000000800007824 */ /* 0x000fe200078e00ff */
[----:B------:R-:W-:Y:S01]  /*0310*/  LOP3.LUT R4, R17, R4, RZ, 0xfc, !PT ;  /* 0x0000000411047212 */ /* 0x000fe200078efcff */
[----:B----4-:R-:W-:-:S03]  /*0320*/  UPRMT UR4, UR5, 0x654, UR4 ;  /* 0x0000065405047896 */ /* 0x010fc60008000004 */
[----:B------:R-:W-:-:S03]  /*0330*/  LOP3.LUT R7, R0, 0x3f8, RZ, 0xc0, !PT ;  /* 0x000003f800077812 */ /* 0x000fc600078ec0ff */
[----:B------:R-:W-:Y:S02]  /*0340*/  LEA.HI R17, R17, UR4, RZ, 0x1e ;  /* 0x0000000411117c11 */ /* 0x000fe4000f8ff0ff */
[----:B------:R-:W-:-:S03]  /*0350*/  LEA.HI R19, R12, UR4, RZ, 0x1e ;  /* 0x000000040c137c11 */ /* 0x000fc6000f8ff0ff */
[C---:B------:R-:W-:Y:S02]  /*0360*/  IMAD R17, R4.reuse, 0x4, R17 ;  /* 0x0000000404117824 */ /* 0x040fe400078e0211 */
[----:B------:R-:W-:Y:S01]  /*0370*/  IMAD R4, R4, 0x4, R19 ;  /* 0x0000000404047824 */ /* 0x000fe200078e0213 */
[----:B------:R-:W-:-:S04]  /*0380*/  LOP3.LUT R6, R6, 0x3c, RZ, 0xc0, !PT ;  /* 0x0000003c06067812 */ /* 0x000fc800078ec0ff */
[----:B------:R-:W-:Y:S01]  /*0390*/  IADD3 R6, R7, UR4, R6 ;  /* 0x0000000407067c10 */ /* 0x000fe2000fffe006 */
[C---:B---3--:R-:W-:Y:S01]  /*03a0*/  FADD R0, R5.reuse, R2 ;  /* 0x0000000205007221 */ /* 0x048fe20000000000 */
[----:B------:R-:W-:Y:S02]  /*03b0*/  FADD R5, R5, R3 ;  /* 0x0000000305057221 */ /* 0x000fe40000000000 */
[----:B------:R-:W1:Y:S02]  /*03c0*/  LDC.64 R2, c[0x0][0x230] ;  /* 0x00008c00ff027b82 */ /* 0x000e640000000a00 */
[----:B------:R-:W-:Y:S04]  /*03d0*/  STS [R17], R0 ;  /* 0x0000000011007388 */ /* 0x000fe80000000800 */
[----:B------:R-:W-:Y:S02]  /*03e0*/  STS [R4+0x40], R5 ;  /* 0x0000400504007388 */ /* 0x000fe40000000800 */
[----:B------:R-:W-:Y:S06]  /*03f0*/  BAR.SYNC.DEFER_BLOCKING 0x0 ;  /* 0x0000000000007b1d */ /* 0x000fec0000010000 */
[----:B------:R-:W3:Y:S04]  /*0400*/  LDS R7, [R6] ;  /* 0x0000000006077984 */ /* 0x000ee80000000800 */
[----:B------:R-:W4:Y:S01]  /*0410*/  LDS R12, [R6+0x4] ;  /* 0x00000400060c7984 */ /* 0x000f220000000800 */
[----:B--2---:R-:W-:Y:S01]  /*0420*/  FADD R8, R10, R8 ;  /* 0x000000080a087221 */ /* 0x004fe20000000000 */
[----:B------:R-:W-:Y:S01]  /*0430*/  FADD R9, R11, R9 ;  /* 0x000000090b097221 */ /* 0x000fe20000000000 */
[----:B-1----:R-:W-:-:S04]  /*0440*/  IMAD.WIDE R2, R13, 0x4, R2 ;  /* 0x000000040d027825 */ /* 0x002fc800078e0202 */
[----:B---3--:R-:W-:Y:S01]  /*0450*/  FADD R8, R7, R8 ;  /* 0x0000000807087221 */ /* 0x008fe20000000000 */
[----:B----4-:R-:W-:Y:S01]  /*0460*/  FADD R9, R12, R9 ;  /* 0x000000090c097221 */ /* 0x010fe20000000000 */
[----:B------:R-:W-:Y:S06]  /*0470*/  @!P0 EXIT ;  /* 0x000000000000894d */ /* 0x000fec0003800000 */
[----:B------:R-:W-:Y:S01]  /*0480*/  STG.E.64 desc[UR6][R2.64], R8 ;  /* 0x0000000802007986 */ /* 0x000fe2000c101b06 */
[----:B------:R-:W-:Y:S05]  /*0490*/  EXIT ;  /* 0x000000000000794d */ /* 0x000fea0003800000 */
.L_x_0:
[----:B------:R-:W-:-:S00]  /*04a0*/  BRA `(.L_x_0) ;  /* 0xfffffffc00fc7947 */ /* 0x000fc0000383ffff */
[----:B------:R-:W-:-:S00]  /*04b0*/  NOP ;  /* 0x0000000000007918 */ /* 0x000fc00000000000 */
        /* <DEDUP_REMOVED lines=12> */
.L_x_1:


//--------------------- .nv.shared.triton_poi_fused_add_native_layer_norm_6 --------------------------
	.section	.nv.shared.triton_poi_fused_add_native_layer_norm_6,"aw",@nobits
	.sectionflags	@""
	.align	16
	.zero		1024


//--------------------- .nv.constant0.triton_poi_fused_add_native_layer_norm_6 --------------------------
	.section	.nv.constant0.triton_poi_fused_add_native_layer_norm_6,"a",@progbits
	.sectionflags	@""
	.align	4
.nv.constant0.triton_poi_fused_add_native_layer_norm_6:
	.zero		576
